//
// Generated by NVIDIA NVVM Compiler
//
// Compiler Build ID: CL-36424714
// Cuda compilation tools, release 13.0, V13.0.88
// Based on NVVM 20.0.0
//

.version 9.0
.target sm_100
.address_size 64

	// .globl	_Z16persistentKernelPfii
.global .align 4 .u32 g_task_index;

.visible .entry _Z16persistentKernelPfii(
	.param .u64 .ptr .align 1 _Z16persistentKernelPfii_param_0,
	.param .u32 _Z16persistentKernelPfii_param_1,
	.param .u32 _Z16persistentKernelPfii_param_2
)
{
	.reg .pred 	%p<7>;
	.reg .b32 	%r<17>;
	.reg .b32 	%f<3>;
	.reg .b64 	%rd<5>;

	ld.param.u64 	%rd2, [_Z16persistentKernelPfii_param_0];
	ld.param.u32 	%r12, [_Z16persistentKernelPfii_param_1];
	ld.param.u32 	%r13, [_Z16persistentKernelPfii_param_2];
	atom.global.add.u32 	%r15, [g_task_index], 1;
	setp.ge.s32 	%p1, %r15, %r13;
	@%p1 bra 	$L__BB0_6;
	div.s32 	%r2, %r12, %r13;
	mov.u32 	%r3, %tid.x;
	mov.u32 	%r4, %ntid.x;
	cvta.to.global.u64 	%rd1, %rd2;
	bra.uni 	$L__BB0_3;
$L__BB0_2:
	atom.global.add.u32 	%r15, [g_task_index], 1;
	setp.ge.s32 	%p6, %r15, %r13;
	@%p6 bra 	$L__BB0_6;
$L__BB0_3:
	setp.ge.s32 	%p2, %r3, %r2;
	mul.lo.s32 	%r7, %r2, %r15;
	add.s32 	%r16, %r7, %r3;
	setp.ge.s32 	%p3, %r16, %r12;
	or.pred  	%p4, %p2, %p3;
	@%p4 bra 	$L__BB0_2;
	add.s32 	%r14, %r7, %r2;
	min.s32 	%r9, %r14, %r12;
$L__BB0_5:
	mul.wide.s32 	%rd3, %r16, 4;
	add.s64 	%rd4, %rd1, %rd3;
	ld.global.f32 	%f1, [%rd4];
	fma.rn.f32 	%f2, %f1, 0f40000000, 0f3F800000;
	st.global.f32 	[%rd4], %f2;
	add.s32 	%r16, %r16, %r4;
	setp.lt.s32 	%p5, %r16, %r9;
	@%p5 bra 	$L__BB0_5;
	bra.uni 	$L__BB0_2;
$L__BB0_6:
	ret;

}


// ===== COMPILED SASS (sm_100) =====

	.target	sm_100

	.elftype	@"ET_EXEC"


//--------------------- .note.nv.tkinfo           --------------------------
	.section	.note.nv.tkinfo,"",@"SHT_NOTE"
	.sectionflags	@"SHF_NOTE_NV_TKINFO"
	.tkinfo
        /*0018*/ 	.word	0x00000002
        /*0030*/ 	.string	""
        /*0030*/ 	.string	"ptxas"
        /*0030*/ 	.string	"Cuda compilation tools, release 13.0, V13.0.88"
        /*0030*/ 	.string	"Build cuda_13.0.r13.0/compiler.36424714_0"
        /*0030*/ 	.string	"-arch sm_100 -m 64 "



//--------------------- .note.nv.cuinfo           --------------------------
	.section	.note.nv.cuinfo,"",@"SHT_NOTE"
	.sectionflags	@"SHF_NOTE_NV_CUINFO"
        /*0018*/ 	.short	0x0002
        /*001a*/ 	.short	0x0064
        /*001c*/ 	.short	0x0082
	.zero		2


//--------------------- .nv.info                  --------------------------
	.section	.nv.info,"",@"SHT_CUDA_INFO"
	.align	4


	//----- nvinfo : EIATTR_REGCOUNT
	.align		4
        /*0000*/ 	.byte	0x04, 0x2f
        /*0002*/ 	.short	(.L_2 - .L_1)
	.align		4
.L_1:
        /*0004*/ 	.word	index@(_Z16persistentKernelPfii)
        /*0008*/ 	.word	0x00000010


	//----- nvinfo : EIATTR_FRAME_SIZE
	.align		4
.L_2:
        /*000c*/ 	.byte	0x04, 0x11
        /*000e*/ 	.short	(.L_4 - .L_3)
	.align		4
.L_3:
        /*0010*/ 	.word	index@(_Z16persistentKernelPfii)
        /*0014*/ 	.word	0x00000000


	//----- nvinfo : EIATTR_MIN_STACK_SIZE
	.align		4
.L_4:
        /*0018*/ 	.byte	0x04, 0x12
        /*001a*/ 	.short	(.L_6 - .L_5)
	.align		4
.L_5:
        /*001c*/ 	.word	index@(_Z16persistentKernelPfii)
        /*0020*/ 	.word	0x00000000
.L_6:


//--------------------- .nv.compat                --------------------------
	.section	.nv.compat,"",@"SHT_CUDA_COMPAT_INFO"
	.align	4
        /*0000*/ 	.byte	0x02, 0x09, 0x00, 0x00, 0x02, 0x02, 0x01, 0x00, 0x02, 0x05, 0x05, 0x00, 0x03, 0x07, 0x01, 0x01
        /*0010*/ 	.byte	0x02, 0x03, 0x00, 0x00, 0x02, 0x06, 0x01, 0x00, 0x04, 0x0b, 0x08, 0x00, 0x09, 0x00, 0x00, 0x00
        /*0020*/ 	.byte	0x00, 0x00, 0x00, 0x00


//--------------------- .nv.info._Z16persistentKernelPfii --------------------------
	.section	.nv.info._Z16persistentKernelPfii,"",@"SHT_CUDA_INFO"
	.sectionflags	@""
	.align	4


	//----- nvinfo : EIATTR_CUDA_API_VERSION
	.align		4
        /*0000*/ 	.byte	0x04, 0x37
        /*0002*/ 	.short	(.L_8 - .L_7)
.L_7:
        /*0004*/ 	.word	0x00000082


	//----- nvinfo : EIATTR_KPARAM_INFO
	.align		4
.L_8:
        /*0008*/ 	.byte	0x04, 0x17
        /*000a*/ 	.short	(.L_10 - .L_9)
.L_9:
        /*000c*/ 	.word	0x00000000
        /*0010*/ 	.short	0x0002
        /*0012*/ 	.short	0x000c
        /*0014*/ 	.byte	0x00, 0xf0, 0x11, 0x00


	//----- nvinfo : EIATTR_KPARAM_INFO
	.align		4
.L_10:
        /*0018*/ 	.byte	0x04, 0x17
        /*001a*/ 	.short	(.L_12 - .L_11)
.L_11:
        /*001c*/ 	.word	0x00000000
        /*0020*/ 	.short	0x0001
        /*0022*/ 	.short	0x0008
        /*0024*/ 	.byte	0x00, 0xf0, 0x11, 0x00


	//----- nvinfo : EIATTR_KPARAM_INFO
	.align		4
.L_12:
        /*0028*/ 	.byte	0x04, 0x17
        /*002a*/ 	.short	(.L_14 - .L_13)
.L_13:
        /*002c*/ 	.word	0x00000000
        /*0030*/ 	.short	0x0000
        /*0032*/ 	.short	0x0000
        /*0034*/ 	.byte	0x00, 0xf5, 0x21, 0x00


	//----- nvinfo : EIATTR_SPARSE_MMA_MASK
	.align		4
.L_14:
        /*0038*/ 	.byte	0x03, 0x50
        /*003a*/ 	.short	0x0000


	//----- nvinfo : EIATTR_MAXREG_COUNT
	.align		4
        /*003c*/ 	.byte	0x03, 0x1b
        /*003e*/ 	.short	0x00ff


	//----- nvinfo : EIATTR_MERCURY_ISA_VERSION
	.align		4
        /*0040*/ 	.byte	0x03, 0x5f
        /*0042*/ 	.short	0x0101


	//----- nvinfo : EIATTR_INT_WARP_WIDE_INSTR_OFFSETS
	.align		4
        /*0044*/ 	.byte	0x04, 0x31
        /*0046*/ 	.short	(.L_16 - .L_15)


	//   ....[0]....
.L_15:
        /*0048*/ 	.word	0x00000020


	//   ....[1]....
        /*004c*/ 	.word	0x000000d0


	//   ....[2]....
        /*0050*/ 	.word	0x00000400


	//   ....[3]....
        /*0054*/ 	.word	0x000004a0


	//----- nvinfo : EIATTR_VRC_CTA_INIT_COUNT
	.align		4
.L_16:
        /*0058*/ 	.byte	0x02, 0x4a
	.zero		1
	.zero		1


	//----- nvinfo : EIATTR_EXIT_INSTR_OFFSETS
	.align		4
        /*005c*/ 	.byte	0x04, 0x1c
        /*005e*/ 	.short	(.L_18 - .L_17)


	//   ....[0]....
.L_17:
        /*0060*/ 	.word	0x00000100


	//   ....[1]....
        /*0064*/ 	.word	0x000004d0


	//----- nvinfo : EIATTR_CRS_STACK_SIZE
	.align		4
.L_18:
        /*0068*/ 	.byte	0x04, 0x1e
        /*006a*/ 	.short	(.L_20 - .L_19)
.L_19:
        /*006c*/ 	.word	0x00000000


	//----- nvinfo : EIATTR_CBANK_PARAM_SIZE
	.align		4
.L_20:
        /*0070*/ 	.byte	0x03, 0x19
        /*0072*/ 	.short	0x0010


	//----- nvinfo : EIATTR_PARAM_CBANK
	.align		4
        /*0074*/ 	.byte	0x04, 0x0a
        /*0076*/ 	.short	(.L_22 - .L_21)
	.align		4
.L_21:
        /*0078*/ 	.word	index@(.nv.constant0._Z16persistentKernelPfii)
        /*007c*/ 	.short	0x0380
        /*007e*/ 	.short	0x0010


	//----- nvinfo : EIATTR_SW_WAR
	.align		4
.L_22:
        /*0080*/ 	.byte	0x04, 0x36
        /*0082*/ 	.short	(.L_24 - .L_23)
.L_23:
        /*0084*/ 	.word	0x00000008
.L_24:


//--------------------- .nv.callgraph             --------------------------
	.section	.nv.callgraph,"",@"SHT_CUDA_CALLGRAPH"
	.align	4
	.sectionentsize	8
	.align		4
        /*0000*/ 	.word	0x00000000
	.align		4
        /*0004*/ 	.word	0xffffffff
	.align		4
        /*0008*/ 	.word	0x00000000
	.align		4
        /*000c*/ 	.word	0xfffffffe
	.align		4
        /*0010*/ 	.word	0x00000000
	.align		4
        /*0014*/ 	.word	0xfffffffd
	.align		4
        /*0018*/ 	.word	0x00000000
	.align		4
        /*001c*/ 	.word	0xfffffffc


//--------------------- .nv.constant4             --------------------------
	.section	.nv.constant4,"a",@progbits
	.align	8
	.align		8
.nv.constant4:
        /*0000*/ 	.dword	g_task_index


//--------------------- .text._Z16persistentKernelPfii --------------------------
	.section	.text._Z16persistentKernelPfii,"ax",@progbits
	.align	128
        .global         _Z16persistentKernelPfii
        .type           _Z16persistentKernelPfii,@function
        .size           _Z16persistentKernelPfii,(.L_x_5 - _Z16persistentKernelPfii)
        .other          _Z16persistentKernelPfii,@"STO_CUDA_ENTRY STV_DEFAULT"
_Z16persistentKernelPfii:
.text._Z16persistentKernelPfii:
[----:B------:R-:W-:Y:S01]  /*0000*/  LDC R1, c[0x0][0x37c] ;  /* 0x0000df00ff017b82 */ /* 0x000fe20000000800 */
[----:B------:R-:W0:Y:S01]  /*0010*/  S2R R7, SR_LANEID ;  /* 0x0000000000077919 */ /* 0x000e220000000000 */
[----:B------:R-:W-:-:S06]  /*0020*/  VOTEU.ANY UR6, UPT, PT ;  /* 0x0000000000067886 */ /* 0x000fcc00038e0100 */
[----:B------:R-:W1:Y:S01]  /*0030*/  LDC.64 R2, c[0x4][RZ] ;  /* 0x01000000ff027b82 */ /* 0x000e620000000a00 */
[----:B------:R-:W0:Y:S01]  /*0040*/  FLO.U32 R0, UR6 ;  /* 0x0000000600007d00 */ /* 0x000e2200080e0000 */
[----:B------:R-:W1:Y:S01]  /*0050*/  LDCU.64 UR4, c[0x0][0x358] ;  /* 0x00006b00ff0477ac */ /* 0x000e620008000a00 */
[----:B------:R-:W2:Y:S05]  /*0060*/  S2R R6, SR_LTMASK ;  /* 0x0000000000067919 */ /* 0x000eaa0000003900 */
[----:B------:R-:W3:Y:S01]  /*0070*/  LDC R9, c[0x0][0x38c] ;  /* 0x0000e300ff097b82 */ /* 0x000ee20000000800 */
[----:B------:R-:W1:Y:S01]  /*0080*/  POPC R5, UR6 ;  /* 0x0000000600057d09 */ /* 0x000e620008000000 */
[----:B0-----:R-:W-:-:S13]  /*0090*/  ISETP.EQ.U32.AND P0, PT, R0, R7, PT ;  /* 0x000000070000720c */ /* 0x001fda0003f02070 */
[----:B-1----:R-:W4:Y:S01]  /*00a0*/  @P0 ATOMG.E.ADD.STRONG.GPU PT, R3, desc[UR4][R2.64], R5 ;  /* 0x80000005020309a8 */ /* 0x002f2200081ef104 */
[----:B--2---:R-:W-:-:S04]  /*00b0*/  LOP3.LUT R6, R6, UR6, RZ, 0xc0, !PT ;  /* 0x0000000606067c12 */ /* 0x004fc8000f8ec0ff */
[----:B------:R-:W0:Y:S01]  /*00c0*/  POPC R7, R6 ;  /* 0x0000000600077309 */ /* 0x000e220000000000 */
[----:B----4-:R-:W0:Y:S02]  /*00d0*/  SHFL.IDX PT, R4, R3, R0, 0x1f ;  /* 0x00001f0003047589 */ /* 0x010e2400000e0000 */
[----:B0-----:R-:W-:-:S05]  /*00e0*/  IMAD.IADD R4, R4, 0x1, R7 ;  /* 0x0000000104047824 */ /* 0x001fca00078e0207 */
[----:B---3--:R-:W-:-:S13]  /*00f0*/  ISETP.GE.AND P0, PT, R4, R9, PT ;  /* 0x000000090400720c */ /* 0x008fda0003f06270 */
[----:B------:R-:W-:Y:S05]  /*0100*/  @P0 EXIT ;  /* 0x000000000000094d */ /* 0x000fea0003800000 */
[----:B------:R-:W-:Y:S01]  /*0110*/  IABS R5, R9 ;  /* 0x0000000900057213 */ /* 0x000fe20000000000 */
[----:B------:R-:W0:Y:S01]  /*0120*/  LDC R8, c[0x0][0x388] ;  /* 0x0000e200ff087b82 */ /* 0x000e220000000800 */
[----:B------:R-:W1:Y:S02]  /*0130*/  LDCU UR6, c[0x0][0x360] ;  /* 0x00006c00ff0677ac */ /* 0x000e640008000800 */
[----:B------:R-:W2:Y:S08]  /*0140*/  I2F.RP R0, R5 ;  /* 0x0000000500007306 */ /* 0x000eb00000209400 */
[----:B--2---:R-:W2:Y:S02]  /*0150*/  MUFU.RCP R0, R0 ;  /* 0x0000000000007308 */ /* 0x004ea40000001000 */
[----:B--2---:R-:W-:-:S06]  /*0160*/  VIADD R2, R0, 0xffffffe ;  /* 0x0ffffffe00027836 */ /* 0x004fcc0000000000 */
[----:B------:R2:W3:Y:S02]  /*0170*/  F2I.FTZ.U32.TRUNC.NTZ R3, R2 ;  /* 0x0000000200037305 */ /* 0x0004e4000021f000 */
[----:B--2---:R-:W-:Y:S02]  /*0180*/  IMAD.MOV.U32 R2, RZ, RZ, RZ ;  /* 0x000000ffff027224 */ /* 0x004fe400078e00ff */
[----:B---3--:R-:W-:-:S04]  /*0190*/  IMAD.MOV R6, RZ, RZ, -R3 ;  /* 0x000000ffff067224 */ /* 0x008fc800078e0a03 */
[----:B------:R-:W-:Y:S01]  /*01a0*/  IMAD R7, R6, R5, RZ ;  /* 0x0000000506077224 */ /* 0x000fe200078e02ff */
[----:B0-----:R-:W-:-:S03]  /*01b0*/  IABS R6, R8 ;  /* 0x0000000800067213 */ /* 0x001fc60000000000 */
[----:B------:R-:W-:Y:S01]  /*01c0*/  IMAD.HI.U32 R3, R3, R7, R2 ;  /* 0x0000000703037227 */ /* 0x000fe200078e0002 */
[----:B------:R-:W-:-:S04]  /*01d0*/  LOP3.LUT R2, R8, R9, RZ, 0x3c, !PT ;  /* 0x0000000908027212 */ /* 0x000fc800078e3cff */
[----:B------:R-:W-:Y:S01]  /*01e0*/  ISETP.GE.AND P1, PT, R2, RZ, PT ;  /* 0x000000ff0200720c */ /* 0x000fe20003f26270 */
[----:B------:R-:W-:-:S04]  /*01f0*/  IMAD.HI.U32 R3, R3, R6, RZ ;  /* 0x0000000603037227 */ /* 0x000fc800078e00ff */
[----:B------:R-:W-:-:S04]  /*0200*/  IMAD.MOV R0, RZ, RZ, -R3 ;  /* 0x000000ffff007224 */ /* 0x000fc800078e0a03 */
[----:B------:R-:W-:-:S05]  /*0210*/  IMAD R0, R5, R0, R6 ;  /* 0x0000000005007224 */ /* 0x000fca00078e0206 */
[----:B------:R-:W-:-:S13]  /*0220*/  ISETP.GT.U32.AND P2, PT, R5, R0, PT ;  /* 0x000000000500720c */ /* 0x000fda0003f44070 */
[-C--:B------:R-:W-:Y:S01]  /*0230*/  @!P2 IADD3 R0, PT, PT, R0, -R5.reuse, RZ ;  /* 0x800000050000a210 */ /* 0x080fe20007ffe0ff */
[----:B------:R-:W-:Y:S01]  /*0240*/  @!P2 VIADD R3, R3, 0x1 ;  /* 0x000000010303a836 */ /* 0x000fe20000000000 */
[----:B------:R-:W-:Y:S02]  /*0250*/  ISETP.NE.AND P2, PT, R9, RZ, PT ;  /* 0x000000ff0900720c */ /* 0x000fe40003f45270 */
[----:B------:R-:W-:Y:S02]  /*0260*/  ISETP.GE.U32.AND P0, PT, R0, R5, PT ;  /* 0x000000050000720c */ /* 0x000fe40003f06070 */
[----:B------:R-:W0:Y:S11]  /*0270*/  S2R R0, SR_TID.X ;  /* 0x0000000000007919 */ /* 0x000e360000002100 */
[----:B------:R-:W-:-:S04]  /*0280*/  @P0 VIADD R3, R3, 0x1 ;  /* 0x0000000103030836 */ /* 0x000fc80000000000 */
[----:B------:R-:W-:-:S05]  /*0290*/  IMAD.MOV.U32 R11, RZ, RZ, R3 ;  /* 0x000000ffff0b7224 */ /* 0x000fca00078e0003 */
[----:B------:R-:W-:Y:S02]  /*02a0*/  @!P1 IADD3 R11, PT, PT, -R11, RZ, RZ ;  /* 0x000000ff0b0b9210 */ /* 0x000fe40007ffe1ff */
[----:B-1----:R-:W-:-:S07]  /*02b0*/  @!P2 LOP3.LUT R11, RZ, R9, RZ, 0x33, !PT ;  /* 0x00000009ff0ba212 */ /* 0x002fce00078e33ff */
.L_x_3:
[----:B------:R-:W1:Y:S01]  /*02c0*/  LDCU UR8, c[0x0][0x388] ;  /* 0x00007100ff0877ac */ /* 0x000e620008000800 */
[----:B------:R-:W-:Y:S01]  /*02d0*/  IMAD R3, R11, R4, RZ ;  /* 0x000000040b037224 */ /* 0x000fe200078e02ff */
[----:B------:R-:W2:Y:S01]  /*02e0*/  S2R R13, SR_LANEID ;  /* 0x00000000000d7919 */ /* 0x000ea20000000000 */
[----:B------:R-:W-:Y:S02]  /*02f0*/  BSSY.RECONVERGENT B0, `(.L_x_0) ;  /* 0x0000010000007945 */ /* 0x000fe40003800200 */
[----:B0-----:R-:W-:-:S05]  /*0300*/  IMAD.IADD R2, R3, 0x1, R0 ;  /* 0x0000000103027824 */ /* 0x001fca00078e0200 */
[----:B-1----:R-:W-:-:S04]  /*0310*/  ISETP.GE.AND P0, PT, R2, UR8, PT ;  /* 0x0000000802007c0c */ /* 0x002fc8000bf06270 */
[----:B------:R-:W-:-:S13]  /*0320*/  ISETP.GE.OR P0, PT, R0, R11, P0 ;  /* 0x0000000b0000720c */ /* 0x000fda0000706670 */
[----:B--2---:R-:W-:Y:S05]  /*0330*/  @P0 BRA `(.L_x_1) ;  /* 0x00000000002c0947 */ /* 0x004fea0003800000 */
[----:B------:R-:W0:Y:S01]  /*0340*/  LDC.64 R4, c[0x0][0x380] ;  /* 0x0000e000ff047b82 */ /* 0x000e220000000a00 */
[----:B------:R-:W-:Y:S01]  /*0350*/  IMAD.MOV.U32 R7, RZ, RZ, R2 ;  /* 0x000000ffff077224 */ /* 0x000fe200078e0002 */
[----:B------:R-:W-:-:S07]  /*0360*/  VIADDMNMX R8, R3, R11, UR8, PT ;  /* 0x0000000803087e46 */ /* 0x000fce000b80010b */
.L_x_2:
[----:B01----:R-:W-:-:S05]  /*0370*/  IMAD.WIDE R2, R7, 0x4, R4 ;  /* 0x0000000407027825 */ /* 0x003fca00078e0204 */
[----:B------:R-:W2:Y:S01]  /*0380*/  LDG.E R6, desc[UR4][R2.64] ;  /* 0x0000000402067981 */ /* 0x000ea2000c1e1900 */
[----:B------:R-:W-:Y:S01]  /*0390*/  IMAD.MOV.U32 R9, RZ, RZ, 0x40000000 ;  /* 0x40000000ff097424 */ /* 0x000fe200078e00ff */
[----:B------:R-:W-:-:S04]  /*03a0*/  IADD3 R7, PT, PT, R7, UR6, RZ ;  /* 0x0000000607077c10 */ /* 0x000fc8000fffe0ff */
[----:B------:R-:W-:Y:S01]  /*03b0*/  ISETP.GE.AND P0, PT, R7, R8, PT ;  /* 0x000000080700720c */ /* 0x000fe20003f06270 */
[----:B--2---:R-:W-:-:S05]  /*03c0*/  FFMA R9, R6, R9, 1 ;  /* 0x3f80000006097423 */ /* 0x004fca0000000009 */
[----:B------:R1:W-:Y:S07]  /*03d0*/  STG.E desc[UR4][R2.64], R9 ;  /* 0x0000000902007986 */ /* 0x0003ee000c101904 */
[----:B------:R-:W-:Y:S05]  /*03e0*/  @!P0 BRA `(.L_x_2) ;  /* 0xfffffffc00e08947 */ /* 0x000fea000383ffff */
.L_x_1:
[----:B------:R-:W-:Y:S05]  /*03f0*/  BSYNC.RECONVERGENT B0 ;  /* 0x0000000000007941 */ /* 0x000fea0003800200 */
.L_x_0:
[----:B------:R-:W-:Y:S01]  /*0400*/  VOTEU.ANY UR7, UPT, PT ;  /* 0x0000000000077886 */ /* 0x000fe200038e0100 */
[----:B-1----:R-:W0:Y:S01]  /*0410*/  LDC.64 R2, c[0x4][RZ] ;  /* 0x01000000ff027b82 */ /* 0x002e220000000a00 */
[----:B------:R-:W1:Y:S08]  /*0420*/  FLO.U32 R6, UR7 ;  /* 0x0000000700067d00 */ /* 0x000e7000080e0000 */
[----:B------:R-:W0:Y:S01]  /*0430*/  POPC R5, UR7 ;  /* 0x0000000700057d09 */ /* 0x000e220008000000 */
[----:B-1----:R-:W-:-:S13]  /*0440*/  ISETP.EQ.U32.AND P0, PT, R6, R13, PT ;  /* 0x0000000d0600720c */ /* 0x002fda0003f02070 */
[----:B0-----:R-:W2:Y:S01]  /*0450*/  @P0 ATOMG.E.ADD.STRONG.GPU PT, R3, desc[UR4][R2.64], R5 ;  /* 0x80000005020309a8 */ /* 0x001ea200081ef104 */
[----:B------:R-:W0:Y:S02]  /*0460*/  S2R R7, SR_LTMASK ;  /* 0x0000000000077919 */ /* 0x000e240000003900 */
[----:B0-----:R-:W-:Y:S01]  /*0470*/  LOP3.LUT R7, R7, UR7, RZ, 0xc0, !PT ;  /* 0x0000000707077c12 */ /* 0x001fe2000f8ec0ff */
[----:B------:R-:W0:Y:S05]  /*0480*/  LDCU UR7, c[0x0][0x38c] ;  /* 0x00007180ff0777ac */ /* 0x000e2a0008000800 */
[----:B------:R-:W1:Y:S01]  /*0490*/  POPC R7, R7 ;  /* 0x0000000700077309 */ /* 0x000e620000000000 */
[----:B--2---:R-:W1:Y:S02]  /*04a0*/  SHFL.IDX PT, R4, R3, R6, 0x1f ;  /* 0x00001f0603047589 */ /* 0x004e6400000e0000 */
[----:B-1----:R-:W-:-:S05]  /*04b0*/  IMAD.IADD R4, R4, 0x1, R7 ;  /* 0x0000000104047824 */ /* 0x002fca00078e0207 */
[----:B0-----:R-:W-:-:S13]  /*04c0*/  ISETP.GE.AND P0, PT, R4, UR7, PT ;  /* 0x0000000704007c0c */ /* 0x001fda000bf06270 */
[----:B------:R-:W-:Y:S05]  /*04d0*/  @P0 EXIT ;  /* 0x000000000000094d */ /* 0x000fea0003800000 */
[----:B------:R-:W-:Y:S05]  /*04e0*/  BRA `(.L_x_3) ;  /* 0xfffffffc00747947 */ /* 0x000fea000383ffff */
.L_x_4:
[----:B------:R-:W-:-:S00]  /*04f0*/  BRA `(.L_x_4) ;  /* 0xfffffffc00fc7947 */ /* 0x000fc0000383ffff */
[----:B------:R-:W-:-:S00]  /*0500*/  NOP ;  /* 0x0000000000007918 */ /* 0x000fc00000000000 */
[----:B------:R-:W-:-:S00]  /*0510*/  NOP ;  /* 0x0000000000007918 */ /* 0x000fc00000000000 */
[----:B------:R-:W-:-:S00]  /*0520*/  NOP ;  /* 0x0000000000007918 */ /* 0x000fc00000000000 */
[----:B------:R-:W-:-:S00]  /*0530*/  NOP ;  /* 0x0000000000007918 */ /* 0x000fc00000000000 */
[----:B------:R-:W-:-:S00]  /*0540*/  NOP ;  /* 0x0000000000007918 */ /* 0x000fc00000000000 */
[----:B------:R-:W-:-:S00]  /*0550*/  NOP ;  /* 0x0000000000007918 */ /* 0x000fc00000000000 */
[----:B------:R-:W-:-:S00]  /*0560*/  NOP ;  /* 0x0000000000007918 */ /* 0x000fc00000000000 */
[----:B------:R-:W-:-:S00]  /*0570*/  NOP ;  /* 0x0000000000007918 */ /* 0x000fc00000000000 */
.L_x_5:


//--------------------- .nv.shared.reserved.0     --------------------------
	.section	.nv.shared.reserved.0,"aw",@nobits
	.weak		__nv_reservedSMEM_offset_0_alias
	.size		__nv_reservedSMEM_offset_0_alias, 0, 64
	.other		__nv_reservedSMEM_offset_0_alias,@"STO_CUDA_RESERVED_SHARED STV_DEFAULT"
__nv_reservedSMEM_offset_0_alias:
	.zero		0
	.zero		64


//--------------------- .nv.global                --------------------------
	.section	.nv.global,"aw",@nobits
	.align	4
.nv.global:
	.type		g_task_index,@object
	.size		g_task_index,(.L_0 - g_task_index)
g_task_index:
	.zero		4
.L_0:


//--------------------- .nv.constant0._Z16persistentKernelPfii --------------------------
	.section	.nv.constant0._Z16persistentKernelPfii,"a",@progbits
	.sectionflags	@""
	.align	4
.nv.constant0._Z16persistentKernelPfii:
	.zero		912


//--------------------- SYMBOLS --------------------------

	.type		.nv.reservedSmem.offset0,@object
	.size		.nv.reservedSmem.offset0,0x4
